	.headerflags	@"EF_CUDA_TEXMODE_UNIFIED EF_CUDA_64BIT_ADDRESS EF_CUDA_ACCELERATORS EF_CUDA_SM90 EF_CUDA_VIRTUAL_SM(EF_CUDA_SM90)"
	.elftype	@"ET_EXEC"


//--------------------- .nv.info                  --------------------------
	.section	.nv.info,"",@"SHT_CUDA_INFO"
	.align	4


	//----- nvinfo : EIATTR_REGCOUNT
	.align		4
        /*0000*/ 	.byte	0x04, 0x2f
        /*0002*/ 	.short	(.L_3 - .L_2)
	.align		4
.L_2:
        /*0004*/ 	.word	index@(triton_poi_fused__native_batch_norm_legit_no_training_silu_6)
        /*0008*/ 	.word	0x00000013


	//----- nvinfo : EIATTR_MIN_STACK_SIZE
	.align		4
.L_3:
        /*000c*/ 	.byte	0x04, 0x12
        /*000e*/ 	.short	(.L_5 - .L_4)
	.align		4
.L_4:
        /*0010*/ 	.word	index@(triton_poi_fused__native_batch_norm_legit_no_training_silu_6)
        /*0014*/ 	.word	0x00000000


	//----- nvinfo : EIATTR_FRAME_SIZE
	.align		4
.L_5:
        /*0018*/ 	.byte	0x04, 0x11
        /*001a*/ 	.short	(.L_7 - .L_6)
	.align		4
.L_6:
        /*001c*/ 	.word	index@(triton_poi_fused__native_batch_norm_legit_no_training_silu_6)
        /*0020*/ 	.word	0x00000000


	//----- nvinfo : EIATTR_MIN_STACK_SIZE
	.align		4
.L_7:
        /*0024*/ 	.byte	0x04, 0x12
        /*0026*/ 	.short	(.L_9 - .L_8)
	.align		4
.L_8:
        /*0028*/ 	.word	index@(triton_poi_fused__native_batch_norm_legit_no_training_silu_6)
        /*002c*/ 	.word	0x00000000
.L_9:


//--------------------- .nv.info.triton_poi_fused__native_batch_norm_legit_no_training_silu_6 --------------------------
	.section	.nv.info.triton_poi_fused__native_batch_norm_legit_no_training_silu_6,"",@"SHT_CUDA_INFO"
	.sectionflags	@""
	.align	4


	//----- nvinfo : EIATTR_CUDA_API_VERSION
	.align		4
        /*0000*/ 	.byte	0x04, 0x37
        /*0002*/ 	.short	(.L_11 - .L_10)
.L_10:
        /*0004*/ 	.word	0x0000007c


	//----- nvinfo : EIATTR_KPARAM_INFO
	.align		4
.L_11:
        /*0008*/ 	.byte	0x04, 0x17
        /*000a*/ 	.short	(.L_13 - .L_12)
.L_12:
        /*000c*/ 	.word	0x00000000
        /*0010*/ 	.short	0x0006
        /*0012*/ 	.short	0x0030
        /*0014*/ 	.byte	0x00, 0xf0, 0x11, 0x00


	//----- nvinfo : EIATTR_KPARAM_INFO
	.align		4
.L_13:
        /*0018*/ 	.byte	0x04, 0x17
        /*001a*/ 	.short	(.L_15 - .L_14)
.L_14:
        /*001c*/ 	.word	0x00000000
        /*0020*/ 	.short	0x0005
        /*0022*/ 	.short	0x0028
        /*0024*/ 	.byte	0x00, 0xf4, 0x21, 0x00


	//----- nvinfo : EIATTR_KPARAM_INFO
	.align		4
.L_15:
        /*0028*/ 	.byte	0x04, 0x17
        /*002a*/ 	.short	(.L_17 - .L_16)
.L_16:
        /*002c*/ 	.word	0x00000000
        /*0030*/ 	.short	0x0004
        /*0032*/ 	.short	0x0020
        /*0034*/ 	.byte	0x00, 0xf4, 0x21, 0x00


	//----- nvinfo : EIATTR_KPARAM_INFO
	.align		4
.L_17:
        /*0038*/ 	.byte	0x04, 0x17
        /*003a*/ 	.short	(.L_19 - .L_18)
.L_18:
        /*003c*/ 	.word	0x00000000
        /*0040*/ 	.short	0x0003
        /*0042*/ 	.short	0x0018
        /*0044*/ 	.byte	0x00, 0xf4, 0x21, 0x00


	//----- nvinfo : EIATTR_KPARAM_INFO
	.align		4
.L_19:
        /*0048*/ 	.byte	0x04, 0x17
        /*004a*/ 	.short	(.L_21 - .L_20)
.L_20:
        /*004c*/ 	.word	0x00000000
        /*0050*/ 	.short	0x0002
        /*0052*/ 	.short	0x0010
        /*0054*/ 	.byte	0x00, 0xf4, 0x21, 0x00


	//----- nvinfo : EIATTR_KPARAM_INFO
	.align		4
.L_21:
        /*0058*/ 	.byte	0x04, 0x17
        /*005a*/ 	.short	(.L_23 - .L_22)
.L_22:
        /*005c*/ 	.word	0x00000000
        /*0060*/ 	.short	0x0001
        /*0062*/ 	.short	0x0008
        /*0064*/ 	.byte	0x00, 0xf4, 0x21, 0x00


	//----- nvinfo : EIATTR_KPARAM_INFO
	.align		4
.L_23:
        /*0068*/ 	.byte	0x04, 0x17
        /*006a*/ 	.short	(.L_25 - .L_24)
.L_24:
        /*006c*/ 	.word	0x00000000
        /*0070*/ 	.short	0x0000
        /*0072*/ 	.short	0x0000
        /*0074*/ 	.byte	0x00, 0xf4, 0x21, 0x00


	//----- nvinfo : EIATTR_SPARSE_MMA_MASK
	.align		4
.L_25:
        /*0078*/ 	.byte	0x03, 0x50
        /*007a*/ 	.short	0x0000


	//----- nvinfo : EIATTR_MAXREG_COUNT
	.align		4
        /*007c*/ 	.byte	0x03, 0x1b
        /*007e*/ 	.short	0x00ff


	//----- nvinfo : EIATTR_EXIT_INSTR_OFFSETS
	.align		4
        /*0080*/ 	.byte	0x04, 0x1c
        /*0082*/ 	.short	(.L_27 - .L_26)


	//   ....[0]....
.L_26:
        /*0084*/ 	.word	0x000003a0


	//   ....[1]....
        /*0088*/ 	.word	0x000003c0


	//----- nvinfo : EIATTR_REQNTID
	.align		4
.L_27:
        /*008c*/ 	.byte	0x04, 0x10
        /*008e*/ 	.short	(.L_29 - .L_28)
.L_28:
        /*0090*/ 	.word	0x00000080
        /*0094*/ 	.word	0x00000001
        /*0098*/ 	.word	0x00000001


	//----- nvinfo : EIATTR_CBANK_PARAM_SIZE
	.align		4
.L_29:
        /*009c*/ 	.byte	0x03, 0x19
        /*009e*/ 	.short	0x0034


	//----- nvinfo : EIATTR_PARAM_CBANK
	.align		4
        /*00a0*/ 	.byte	0x04, 0x0a
        /*00a2*/ 	.short	(.L_31 - .L_30)
	.align		4
.L_30:
        /*00a4*/ 	.word	index@(.nv.constant0.triton_poi_fused__native_batch_norm_legit_no_training_silu_6)
        /*00a8*/ 	.short	0x0210
        /*00aa*/ 	.short	0x0034


	//----- nvinfo : EIATTR_SW_WAR
	.align		4
.L_31:
        /*00ac*/ 	.byte	0x04, 0x36
        /*00ae*/ 	.short	(.L_33 - .L_32)
.L_32:
        /*00b0*/ 	.word	0x00000008
.L_33:


//--------------------- .nv.callgraph             --------------------------
	.section	.nv.callgraph,"",@"SHT_CUDA_CALLGRAPH"
	.align	4
	.sectionentsize	8
	.align		4
        /*0000*/ 	.word	0x00000000
	.align		4
        /*0004*/ 	.word	0xffffffff
	.align		4
        /*0008*/ 	.word	0x00000000
	.align		4
        /*000c*/ 	.word	0xfffffffe
	.align		4
        /*0010*/ 	.word	0x00000000
	.align		4
        /*0014*/ 	.word	0xfffffffd
	.align		4
        /*0018*/ 	.word	0x00000000
	.align		4
        /*001c*/ 	.word	0xfffffffc


//--------------------- .nv.constant4             --------------------------
	.section	.nv.constant4,"a",@progbits
	.align	8
	.align		8
.nv.constant4:
        /*0000*/ 	.dword	_$_str
	.align		8
        /*0008*/ 	.dword	_$_str_$_2


//--------------------- .text.triton_poi_fused__native_batch_norm_legit_no_training_silu_6 --------------------------
	.section	.text.triton_poi_fused__native_batch_norm_legit_no_training_silu_6,"ax",@progbits
	.align	128
        .global         triton_poi_fused__native_batch_norm_legit_no_training_silu_6
        .type           triton_poi_fused__native_batch_norm_legit_no_training_silu_6,@function
        .size           triton_poi_fused__native_batch_norm_legit_no_training_silu_6,(.L_x_1 - triton_poi_fused__native_batch_norm_legit_no_training_silu_6)
        .other          triton_poi_fused__native_batch_norm_legit_no_training_silu_6,@"STO_CUDA_ENTRY STV_DEFAULT"
triton_poi_fused__native_batch_norm_legit_no_training_silu_6:
.text.triton_poi_fused__native_batch_norm_legit_no_training_silu_6:
[----:B------:R-:W0:Y:S01]  /*0000*/  LDC R1, c[0x0][0x28] ;  /* 0x00000a00ff017b82 */ /* 0x000e220000000800 */
[----:B------:R-:W1:Y:S07]  /*0010*/  S2R R0, SR_TID.X ;  /* 0x0000000000007919 */ /* 0x000e6e0000002100 */
[----:B------:R-:W2:Y:S01]  /*0020*/  LDC.64 R6, c[0x0][0x228] ;  /* 0x00008a00ff067b82 */ /* 0x000ea20000000a00 */
[----:B------:R-:W-:Y:S01]  /*0030*/  CS2R R14, SRZ ;  /* 0x00000000000e7805 */ /* 0x000fe2000001ff00 */
[----:B------:R-:W-:Y:S01]  /*0040*/  ULDC.64 UR4, c[0x0][0x208] ;  /* 0x0000820000047ab9 */ /* 0x000fe20000000a00 */
[----:B------:R-:W3:Y:S05]  /*0050*/  S2R R3, SR_CTAID.X ;  /* 0x0000000000037919 */ /* 0x000eea0000002500 */
[----:B------:R-:W4:Y:S08]  /*0060*/  LDC.64 R4, c[0x0][0x220] ;  /* 0x00008800ff047b82 */ /* 0x000f300000000a00 */
[----:B------:R-:W5:Y:S08]  /*0070*/  LDC.64 R8, c[0x0][0x230] ;  /* 0x00008c00ff087b82 */ /* 0x000f700000000a00 */
[----:B------:R-:W5:Y:S01]  /*0080*/  LDC.64 R10, c[0x0][0x238] ;  /* 0x00008e00ff0a7b82 */ /* 0x000f620000000a00 */
[----:B-1----:R-:W-:-:S04]  /*0090*/  LOP3.LUT R0, R0, 0x7f, RZ, 0xc0, !PT ;  /* 0x0000007f00007812 */ /* 0x002fc800078ec0ff */
[----:B---3--:R-:W-:-:S04]  /*00a0*/  LEA R0, R3, R0, 0x7 ;  /* 0x0000000003007211 */ /* 0x008fc800078e38ff */
[C---:B------:R-:W-:Y:S01]  /*00b0*/  ISETP.GE.AND P0, PT, R0.reuse, 0x180, PT ;  /* 0x000001800000780c */ /* 0x040fe20003f06270 */
[----:B------:R-:W-:-:S05]  /*00c0*/  IMAD.HI R2, R0, 0x2aaaaaab, RZ ;  /* 0x2aaaaaab00027827 */ /* 0x000fca00078e02ff */
[----:B------:R-:W-:-:S04]  /*00d0*/  SHF.R.U32.HI R3, RZ, 0x1f, R2 ;  /* 0x0000001fff037819 */ /* 0x000fc80000011602 */
[----:B------:R-:W-:-:S05]  /*00e0*/  LEA.HI R3, R2, R3, RZ, 0x1e ;  /* 0x0000000302037211 */ /* 0x000fca00078ff0ff */
[----:B------:R-:W-:Y:S02]  /*00f0*/  IMAD R13, R3, -0x18, R0 ;  /* 0xffffffe8030d7824 */ /* 0x000fe400078e0200 */
[----:B------:R-:W1:Y:S02]  /*0100*/  LDC.64 R2, c[0x0][0x218] ;  /* 0x00008600ff027b82 */ /* 0x000e640000000a00 */
[----:B--2---:R-:W-:-:S05]  /*0110*/  IMAD.WIDE R6, R13, 0x4, R6 ;  /* 0x000000040d067825 */ /* 0x004fca00078e0206 */
[----:B------:R5:W2:Y:S01]  /*0120*/  @!P0 LDG.E.EL R14, desc[UR4][R6.64] ;  /* 0x00000004060e8981 */ /* 0x000aa2000c2e1900 */
[----:B------:R-:W-:Y:S01]  /*0130*/  HFMA2.MMA R12, -RZ, RZ, 0, 0 ;  /* 0x00000000ff0c7435 */ /* 0x000fe200000001ff */
[----:B----4-:R-:W-:-:S05]  /*0140*/  IMAD.WIDE R4, R13, 0x4, R4 ;  /* 0x000000040d047825 */ /* 0x010fca00078e0204 */
[----:B------:R-:W3:Y:S01]  /*0150*/  @!P0 LDG.E.EL R15, desc[UR4][R4.64] ;  /* 0x00000004040f8981 */ /* 0x000ee2000c2e1900 */
[----:B-----5:R-:W-:-:S04]  /*0160*/  IMAD.WIDE R6, R13, 0x4, R8 ;  /* 0x000000040d067825 */ /* 0x020fc800078e0208 */
[----:B-1----:R-:W-:-:S04]  /*0170*/  IMAD.WIDE R2, R0, 0x4, R2 ;  /* 0x0000000400027825 */ /* 0x002fc800078e0202 */
[----:B0-----:R-:W-:Y:S01]  /*0180*/  IMAD.WIDE R8, R13, 0x4, R10 ;  /* 0x000000040d087825 */ /* 0x001fe200078e020a */
[----:B------:R0:W3:Y:S01]  /*0190*/  @!P0 LDG.E R12, desc[UR4][R2.64] ;  /* 0x00000004020c8981 */ /* 0x0000e2000c1e1900 */
[----:B------:R-:W-:-:S06]  /*01a0*/  CS2R R10, SRZ ;  /* 0x00000000000a7805 */ /* 0x000fcc000001ff00 */
[----:B------:R-:W4:Y:S04]  /*01b0*/  @!P0 LDG.E.EL R10, desc[UR4][R6.64] ;  /* 0x00000004060a8981 */ /* 0x000f28000c2e1900 */
[----:B------:R-:W4:Y:S01]  /*01c0*/  @!P0 LDG.E.EL R11, desc[UR4][R8.64] ;  /* 0x00000004080b8981 */ /* 0x000f22000c2e1900 */
[----:B------:R-:W-:Y:S01]  /*01d0*/  MOV R16, 0x3e800000 ;  /* 0x3e80000000107802 */ /* 0x000fe20000000f00 */
[----:B--2---:R-:W-:-:S04]  /*01e0*/  FADD R14, R14, 0.0010000000474974513054 ;  /* 0x3a83126f0e0e7421 */ /* 0x004fc80000000000 */
[----:B------:R-:W1:Y:S02]  /*01f0*/  MUFU.SQRT R13, R14 ;  /* 0x0000000e000d7308 */ /* 0x000e640000002000 */
[C---:B-1----:R-:W-:Y:S02]  /*0200*/  FSETP.GT.AND P1, PT, R13.reuse, 8.50705917302346158658e+37, PT ;  /* 0x7e8000000d00780b */ /* 0x042fe40003f24000 */
[----:B------:R-:W-:-:S11]  /*0210*/  FSETP.GEU.AND P2, PT, R13, 1.175494350822287508e-38, PT ;  /* 0x008000000d00780b */ /* 0x000fd60003f4e000 */
[----:B------:R-:W-:-:S04]  /*0220*/  @P1 FMUL R13, R13, 0.25 ;  /* 0x3e8000000d0d1820 */ /* 0x000fc80000400000 */
[----:B------:R-:W-:-:S06]  /*0230*/  @!P2 FMUL R13, R13, 16777216 ;  /* 0x4b8000000d0da820 */ /* 0x000fcc0000400000 */
[----:B------:R-:W1:Y:S01]  /*0240*/  MUFU.RCP R13, R13 ;  /* 0x0000000d000d7308 */ /* 0x000e620000001000 */
[----:B0-----:R-:W-:Y:S01]  /*0250*/  FSEL R2, R16, 1, P1 ;  /* 0x3f80000010027808 */ /* 0x001fe20000800000 */
[----:B---3--:R-:W-:-:S04]  /*0260*/  FADD R12, -R15, R12 ;  /* 0x0000000c0f0c7221 */ /* 0x008fc80000000100 */
[----:B------:R-:W-:-:S04]  /*0270*/  @!P2 FMUL R2, R2, 16777216 ;  /* 0x4b8000000202a820 */ /* 0x000fc80000400000 */
[----:B-1----:R-:W-:-:S04]  /*0280*/  FMUL R3, R13, R2 ;  /* 0x000000020d037220 */ /* 0x002fc80000400000 */
[----:B------:R-:W-:-:S04]  /*0290*/  FMUL R12, R12, R3 ;  /* 0x000000030c0c7220 */ /* 0x000fc80000400000 */
[----:B----4-:R-:W-:-:S04]  /*02a0*/  FFMA R10, R12, R10, R11 ;  /* 0x0000000a0c0a7223 */ /* 0x010fc8000000000b */
[----:B------:R-:W-:-:S04]  /*02b0*/  FADD R2, RZ, -R10 ;  /* 0x8000000aff027221 */ /* 0x000fc80000000000 */
[----:B------:R-:W-:-:S05]  /*02c0*/  FMUL R4, R2, 1.4426950216293334961 ;  /* 0x3fb8aa3b02047820 */ /* 0x000fca0000400000 */
[----:B------:R-:W-:-:S13]  /*02d0*/  FSETP.GEU.AND P1, PT, R4, -126, PT ;  /* 0xc2fc00000400780b */ /* 0x000fda0003f2e000 */
[----:B------:R-:W-:-:S04]  /*02e0*/  @!P1 FMUL R4, R4, 0.5 ;  /* 0x3f00000004049820 */ /* 0x000fc80000400000 */
[----:B------:R-:W0:Y:S02]  /*02f0*/  MUFU.EX2 R2, R4 ;  /* 0x0000000400027308 */ /* 0x000e240000000800 */
[----:B0-----:R-:W-:-:S04]  /*0300*/  @!P1 FMUL R2, R2, R2 ;  /* 0x0000000202029220 */ /* 0x001fc80000400000 */
[----:B------:R-:W-:Y:S02]  /*0310*/  FADD R5, R2, 1 ;  /* 0x3f80000002057421 */ /* 0x000fe40000000000 */
[----:B------:R-:W0:Y:S03]  /*0320*/  LDC.64 R2, c[0x0][0x210] ;  /* 0x00008400ff027b82 */ /* 0x000e260000000a00 */
[----:B------:R-:W-:-:S13]  /*0330*/  FSETP.GT.AND P1, PT, R5, 8.50705917302346158658e+37, PT ;  /* 0x7e8000000500780b */ /* 0x000fda0003f24000 */
[----:B------:R-:W-:-:S06]  /*0340*/  @P1 FMUL R5, R5, 0.25 ;  /* 0x3e80000005051820 */ /* 0x000fcc0000400000 */
[----:B------:R-:W1:Y:S01]  /*0350*/  MUFU.RCP R5, R5 ;  /* 0x0000000500057308 */ /* 0x000e620000001000 */
[----:B------:R-:W-:Y:S01]  /*0360*/  FSEL R6, R16, 1, P1 ;  /* 0x3f80000010067808 */ /* 0x000fe20000800000 */
[----:B0-----:R-:W-:-:S04]  /*0370*/  IMAD.WIDE R2, R0, 0x4, R2 ;  /* 0x0000000400027825 */ /* 0x001fc800078e0202 */
[----:B-1----:R-:W-:-:S04]  /*0380*/  FMUL R7, R5, R6 ;  /* 0x0000000605077220 */ /* 0x002fc80000400000 */
[----:B------:R-:W-:Y:S01]  /*0390*/  FMUL R7, R10, R7 ;  /* 0x000000070a077220 */ /* 0x000fe20000400000 */
[----:B------:R-:W-:Y:S06]  /*03a0*/  @P0 EXIT ;  /* 0x000000000000094d */ /* 0x000fec0003800000 */
[----:B------:R-:W-:Y:S01]  /*03b0*/  STG.E desc[UR4][R2.64], R7 ;  /* 0x0000000702007986 */ /* 0x000fe2000c101904 */
[----:B------:R-:W-:Y:S05]  /*03c0*/  EXIT ;  /* 0x000000000000794d */ /* 0x000fea0003800000 */
.L_x_0:
[----:B------:R-:W-:-:S00]  /*03d0*/  BRA `(.L_x_0) ;  /* 0xfffffffc00fc7947 */ /* 0x000fc0000383ffff */
[----:B------:R-:W-:-:S00]  /*03e0*/  NOP ;  /* 0x0000000000007918 */ /* 0x000fc00000000000 */
        /* <DEDUP_REMOVED lines=9> */
.L_x_1:


//--------------------- .nv.global.init           --------------------------
	.section	.nv.global.init,"aw",@progbits
.nv.global.init:
	.type		_$_str,@object
	.size		_$_str,(_$_str_$_2 - _$_str)
_$_str:
        /*0000*/ 	.byte	0x5f, 0x5f, 0x43, 0x55, 0x44, 0x41, 0x5f, 0x46, 0x54, 0x5a, 0x00
	.type		_$_str_$_2,@object
	.size		_$_str_$_2,(.L_1 - _$_str_$_2)
_$_str_$_2:
        /*000b*/ 	.byte	0x5f, 0x5f, 0x43, 0x55, 0x44, 0x41, 0x5f, 0x50, 0x52, 0x45, 0x43, 0x5f, 0x53, 0x51, 0x52, 0x54
        /*001b*/ 	.byte	0x00
.L_1:


//--------------------- .nv.constant0.triton_poi_fused__native_batch_norm_legit_no_training_silu_6 --------------------------
	.section	.nv.constant0.triton_poi_fused__native_batch_norm_legit_no_training_silu_6,"a",@progbits
	.sectionflags	@""
	.align	4
.nv.constant0.triton_poi_fused__native_batch_norm_legit_no_training_silu_6:
	.zero		580
